	.headerflags	@"EF_CUDA_TEXMODE_UNIFIED EF_CUDA_64BIT_ADDRESS EF_CUDA_ACCELERATORS EF_CUDA_SM90 EF_CUDA_VIRTUAL_SM(EF_CUDA_SM90)"
	.elftype	@"ET_EXEC"


//--------------------- .nv.info                  --------------------------
	.section	.nv.info,"",@"SHT_CUDA_INFO"
	.align	4


	//----- nvinfo : EIATTR_REGCOUNT
	.align		4
        /*0000*/ 	.byte	0x04, 0x2f
        /*0002*/ 	.short	(.L_1 - .L_0)
	.align		4
.L_0:
        /*0004*/ 	.word	index@(triton_per_fused_abs_mean_sub_14)
        /*0008*/ 	.word	0x0000000e


	//----- nvinfo : EIATTR_MIN_STACK_SIZE
	.align		4
.L_1:
        /*000c*/ 	.byte	0x04, 0x12
        /*000e*/ 	.short	(.L_3 - .L_2)
	.align		4
.L_2:
        /*0010*/ 	.word	index@(triton_per_fused_abs_mean_sub_14)
        /*0014*/ 	.word	0x00000000


	//----- nvinfo : EIATTR_FRAME_SIZE
	.align		4
.L_3:
        /*0018*/ 	.byte	0x04, 0x11
        /*001a*/ 	.short	(.L_5 - .L_4)
	.align		4
.L_4:
        /*001c*/ 	.word	index@(triton_per_fused_abs_mean_sub_14)
        /*0020*/ 	.word	0x00000000


	//----- nvinfo : EIATTR_MIN_STACK_SIZE
	.align		4
.L_5:
        /*0024*/ 	.byte	0x04, 0x12
        /*0026*/ 	.short	(.L_7 - .L_6)
	.align		4
.L_6:
        /*0028*/ 	.word	index@(triton_per_fused_abs_mean_sub_14)
        /*002c*/ 	.word	0x00000000
.L_7:


//--------------------- .nv.info.triton_per_fused_abs_mean_sub_14 --------------------------
	.section	.nv.info.triton_per_fused_abs_mean_sub_14,"",@"SHT_CUDA_INFO"
	.sectionflags	@""
	.align	4


	//----- nvinfo : EIATTR_CUDA_API_VERSION
	.align		4
        /*0000*/ 	.byte	0x04, 0x37
        /*0002*/ 	.short	(.L_9 - .L_8)
.L_8:
        /*0004*/ 	.word	0x0000007c


	//----- nvinfo : EIATTR_KPARAM_INFO
	.align		4
.L_9:
        /*0008*/ 	.byte	0x04, 0x17
        /*000a*/ 	.short	(.L_11 - .L_10)
.L_10:
        /*000c*/ 	.word	0x00000000
        /*0010*/ 	.short	0x0002
        /*0012*/ 	.short	0x0010
        /*0014*/ 	.byte	0x00, 0xf0, 0x11, 0x00


	//----- nvinfo : EIATTR_KPARAM_INFO
	.align		4
.L_11:
        /*0018*/ 	.byte	0x04, 0x17
        /*001a*/ 	.short	(.L_13 - .L_12)
.L_12:
        /*001c*/ 	.word	0x00000000
        /*0020*/ 	.short	0x0001
        /*0022*/ 	.short	0x0008
        /*0024*/ 	.byte	0x00, 0xf4, 0x21, 0x00


	//----- nvinfo : EIATTR_KPARAM_INFO
	.align		4
.L_13:
        /*0028*/ 	.byte	0x04, 0x17
        /*002a*/ 	.short	(.L_15 - .L_14)
.L_14:
        /*002c*/ 	.word	0x00000000
        /*0030*/ 	.short	0x0000
        /*0032*/ 	.short	0x0000
        /*0034*/ 	.byte	0x00, 0xf4, 0x21, 0x00


	//----- nvinfo : EIATTR_SPARSE_MMA_MASK
	.align		4
.L_15:
        /*0038*/ 	.byte	0x03, 0x50
        /*003a*/ 	.short	0x0000


	//----- nvinfo : EIATTR_MAXREG_COUNT
	.align		4
        /*003c*/ 	.byte	0x03, 0x1b
        /*003e*/ 	.short	0x00ff


	//----- nvinfo : EIATTR_COOP_GROUP_MASK_REGIDS
	.align		4
        /*0040*/ 	.byte	0x04, 0x29
        /*0042*/ 	.short	(.L_17 - .L_16)


	//   ....[0]....
.L_16:
        /*0044*/ 	.word	0xffffffff


	//   ....[1]....
        /*0048*/ 	.word	0xffffffff


	//   ....[2]....
        /*004c*/ 	.word	0xffffffff


	//   ....[3]....
        /*0050*/ 	.word	0xffffffff


	//   ....[4]....
        /*0054*/ 	.word	0xffffffff


	//   ....[5]....
        /*0058*/ 	.word	0xffffffff


	//----- nvinfo : EIATTR_COOP_GROUP_INSTR_OFFSETS
	.align		4
.L_17:
        /*005c*/ 	.byte	0x04, 0x28
        /*005e*/ 	.short	(.L_19 - .L_18)


	//   ....[0]....
.L_18:
        /*0060*/ 	.word	0x000000c0


	//   ....[1]....
        /*0064*/ 	.word	0x000000f0


	//   ....[2]....
        /*0068*/ 	.word	0x00000120


	//   ....[3]....
        /*006c*/ 	.word	0x00000150


	//   ....[4]....
        /*0070*/ 	.word	0x00000170


	//   ....[5]....
        /*0074*/ 	.word	0x00000200


	//----- nvinfo : EIATTR_EXIT_INSTR_OFFSETS
	.align		4
.L_19:
        /*0078*/ 	.byte	0x04, 0x1c
        /*007a*/ 	.short	(.L_21 - .L_20)


	//   ....[0]....
.L_20:
        /*007c*/ 	.word	0x00000240


	//   ....[1]....
        /*0080*/ 	.word	0x00000280


	//----- nvinfo : EIATTR_REQNTID
	.align		4
.L_21:
        /*0084*/ 	.byte	0x04, 0x10
        /*0086*/ 	.short	(.L_23 - .L_22)
.L_22:
        /*0088*/ 	.word	0x00000040
        /*008c*/ 	.word	0x00000001
        /*0090*/ 	.word	0x00000001


	//----- nvinfo : EIATTR_CBANK_PARAM_SIZE
	.align		4
.L_23:
        /*0094*/ 	.byte	0x03, 0x19
        /*0096*/ 	.short	0x0014


	//----- nvinfo : EIATTR_PARAM_CBANK
	.align		4
        /*0098*/ 	.byte	0x04, 0x0a
        /*009a*/ 	.short	(.L_25 - .L_24)
	.align		4
.L_24:
        /*009c*/ 	.word	index@(.nv.constant0.triton_per_fused_abs_mean_sub_14)
        /*00a0*/ 	.short	0x0210
        /*00a2*/ 	.short	0x0014


	//----- nvinfo : EIATTR_SW_WAR
	.align		4
.L_25:
        /*00a4*/ 	.byte	0x04, 0x36
        /*00a6*/ 	.short	(.L_27 - .L_26)
.L_26:
        /*00a8*/ 	.word	0x00000008
.L_27:


//--------------------- .nv.callgraph             --------------------------
	.section	.nv.callgraph,"",@"SHT_CUDA_CALLGRAPH"
	.align	4
	.sectionentsize	8
	.align		4
        /*0000*/ 	.word	0x00000000
	.align		4
        /*0004*/ 	.word	0xffffffff
	.align		4
        /*0008*/ 	.word	0x00000000
	.align		4
        /*000c*/ 	.word	0xfffffffe
	.align		4
        /*0010*/ 	.word	0x00000000
	.align		4
        /*0014*/ 	.word	0xfffffffd
	.align		4
        /*0018*/ 	.word	0x00000000
	.align		4
        /*001c*/ 	.word	0xfffffffc


//--------------------- .text.triton_per_fused_abs_mean_sub_14 --------------------------
	.section	.text.triton_per_fused_abs_mean_sub_14,"ax",@progbits
	.sectionflags	@"SHF_BARRIERS=1"
	.align	128
        .global         triton_per_fused_abs_mean_sub_14
        .type           triton_per_fused_abs_mean_sub_14,@function
        .size           triton_per_fused_abs_mean_sub_14,(.L_x_1 - triton_per_fused_abs_mean_sub_14)
        .other          triton_per_fused_abs_mean_sub_14,@"STO_CUDA_ENTRY STV_DEFAULT"
triton_per_fused_abs_mean_sub_14:
.text.triton_per_fused_abs_mean_sub_14:
[----:B------:R-:W0:Y:S02]  /*0000*/  LDC R1, c[0x0][0x28] ;  /* 0x00000a00ff017b82 */ /* 0x000e240000000800 */
[----:B------:R-:W1:Y:S01]  /*0010*/  S2R R8, SR_TID.X ;  /* 0x0000000000087919 */ /* 0x000e620000002100 */
[----:B------:R-:W2:Y:S01]  /*0020*/  LDC.64 R2, c[0x0][0x210] ;  /* 0x00008400ff027b82 */ /* 0x000ea20000000a00 */
[----:B------:R-:W-:Y:S01]  /*0030*/  ULDC.64 UR6, c[0x0][0x208] ;  /* 0x0000820000067ab9 */ /* 0x000fe20000000a00 */
[----:B-1----:R-:W-:-:S05]  /*0040*/  LOP3.LUT R5, R8, 0x3f, RZ, 0xc0, !PT ;  /* 0x0000003f08057812 */ /* 0x002fca00078ec0ff */
[----:B--2---:R-:W-:-:S06]  /*0050*/  IMAD.WIDE.U32 R2, R5, 0x4, R2 ;  /* 0x0000000405027825 */ /* 0x004fcc00078e0002 */
[----:B------:R-:W2:Y:S01]  /*0060*/  LDG.E R2, desc[UR6][R2.64] ;  /* 0x0000000602027981 */ /* 0x000ea2000c1e1900 */
[----:B------:R-:W1:Y:S01]  /*0070*/  S2UR UR5, SR_CgaCtaId ;  /* 0x00000000000579c3 */ /* 0x000e620000008800 */
[C---:B------:R-:W-:Y:S01]  /*0080*/  LOP3.LUT P0, RZ, R8.reuse, 0x1f, RZ, 0xc0, !PT ;  /* 0x0000001f08ff7812 */ /* 0x040fe2000780c0ff */
[----:B------:R-:W-:Y:S01]  /*0090*/  UMOV UR4, 0x400 ;  /* 0x0000040000047882 */ /* 0x000fe20000000000 */
[----:B------:R-:W-:Y:S01]  /*00a0*/  ISETP.GE.AND P1, PT, R8, 0x2, PT ;  /* 0x000000020800780c */ /* 0x000fe20003f26270 */
[----:B-1----:R-:W-:Y:S01]  /*00b0*/  UPRMT UR4, UR5, 0x654, UR4 ;  /* 0x0000065405047896 */ /* 0x002fe20008000004 */
[----:B--2---:R-:W1:Y:S02]  /*00c0*/  SHFL.BFLY PT, R7, R2, 0x10, 0x1f ;  /* 0x0e001f0002077f89 */ /* 0x004e6400000e0000 */
[----:B-1----:R-:W-:Y:S01]  /*00d0*/  FADD R7, R2, R7 ;  /* 0x0000000702077221 */ /* 0x002fe20000000000 */
[----:B------:R-:W-:-:S04]  /*00e0*/  SHF.R.U32.HI R2, RZ, 0x3, R8 ;  /* 0x00000003ff027819 */ /* 0x000fc80000011608 */
[----:B------:R-:W1:Y:S01]  /*00f0*/  SHFL.BFLY PT, R0, R7, 0x8, 0x1f ;  /* 0x0d001f0007007f89 */ /* 0x000e6200000e0000 */
[----:B------:R-:W-:Y:S01]  /*0100*/  LOP3.LUT R2, R2, 0x4, RZ, 0xc0, !PT ;  /* 0x0000000402027812 */ /* 0x000fe200078ec0ff */
[----:B-1----:R-:W-:-:S05]  /*0110*/  FADD R0, R7, R0 ;  /* 0x0000000007007221 */ /* 0x002fca0000000000 */
[----:B------:R-:W1:Y:S02]  /*0120*/  SHFL.BFLY PT, R9, R0, 0x4, 0x1f ;  /* 0x0c801f0000097f89 */ /* 0x000e6400000e0000 */
[----:B-1----:R-:W-:Y:S01]  /*0130*/  FADD R9, R0, R9 ;  /* 0x0000000900097221 */ /* 0x002fe20000000000 */
[----:B------:R-:W-:-:S04]  /*0140*/  LEA R0, R8, UR4, 0x2 ;  /* 0x0000000408007c11 */ /* 0x000fc8000f8e10ff */
[----:B------:R-:W1:Y:S02]  /*0150*/  SHFL.BFLY PT, R4, R9, 0x2, 0x1f ;  /* 0x0c401f0009047f89 */ /* 0x000e6400000e0000 */
[----:B-1----:R-:W-:-:S05]  /*0160*/  FADD R4, R9, R4 ;  /* 0x0000000409047221 */ /* 0x002fca0000000000 */
[----:B------:R-:W1:Y:S02]  /*0170*/  SHFL.BFLY PT, R11, R4, 0x1, 0x1f ;  /* 0x0c201f00040b7f89 */ /* 0x000e6400000e0000 */
[----:B-1----:R-:W-:Y:S01]  /*0180*/  FADD R11, R4, R11 ;  /* 0x0000000b040b7221 */ /* 0x002fe20000000000 */
[----:B------:R-:W-:-:S04]  /*0190*/  LOP3.LUT R4, R8, 0x1, RZ, 0xc0, !PT ;  /* 0x0000000108047812 */ /* 0x000fc800078ec0ff */
[----:B------:R-:W-:Y:S01]  /*01a0*/  @!P0 STS [R2+UR4], R11 ;  /* 0x0000000b02008988 */ /* 0x000fe20008000804 */
[----:B------:R-:W-:Y:S01]  /*01b0*/  BAR.SYNC.DEFER_BLOCKING 0x0 ;  /* 0x0000000000007b1d */ /* 0x000fe20000010000 */
[----:B------:R-:W-:-:S04]  /*01c0*/  ISETP.NE.U32.AND P0, PT, R4, 0x1, PT ;  /* 0x000000010400780c */ /* 0x000fc80003f05070 */
[----:B------:R-:W-:Y:S01]  /*01d0*/  ISETP.LT.AND P0, PT, R8, 0x2, P0 ;  /* 0x000000020800780c */ /* 0x000fe20000701270 */
[----:B------:R-:W1:Y:S01]  /*01e0*/  @!P1 LDS R6, [R0] ;  /* 0x0000000000069984 */ /* 0x000e620000000800 */
[----:B------:R-:W-:-:S03]  /*01f0*/  ISETP.NE.AND P1, PT, R5, RZ, PT ;  /* 0x000000ff0500720c */ /* 0x000fc60003f25270 */
[----:B-1----:R-:W1:Y:S02]  /*0200*/  SHFL.BFLY PT, R3, R6, 0x1, 0x1f ;  /* 0x0c201f0006037f89 */ /* 0x002e6400000e0000 */
[----:B-1----:R-:W-:-:S06]  /*0210*/  FADD R3, R6, R3 ;  /* 0x0000000306037221 */ /* 0x002fcc0000000000 */
[----:B------:R1:W-:Y:S01]  /*0220*/  @P0 STS [R0], R3 ;  /* 0x0000000300000388 */ /* 0x0003e20000000800 */
[----:B------:R-:W-:Y:S06]  /*0230*/  BAR.SYNC.DEFER_BLOCKING 0x0 ;  /* 0x0000000000007b1d */ /* 0x000fec0000010000 */
[----:B-1----:R-:W-:Y:S05]  /*0240*/  @P1 EXIT ;  /* 0x000000000000194d */ /* 0x002fea0003800000 */
[----:B------:R-:W0:Y:S01]  /*0250*/  LDS R5, [UR4] ;  /* 0x00000004ff057984 */ /* 0x000e220008000800 */
[----:B------:R-:W0:Y:S03]  /*0260*/  LDC.64 R2, c[0x0][0x218] ;  /* 0x00008600ff027b82 */ /* 0x000e260000000a00 */
[----:B0-----:R-:W-:Y:S01]  /*0270*/  STG.E desc[UR6][R2.64], R5 ;  /* 0x0000000502007986 */ /* 0x001fe2000c101906 */
[----:B------:R-:W-:Y:S05]  /*0280*/  EXIT ;  /* 0x000000000000794d */ /* 0x000fea0003800000 */
.L_x_0:
[----:B------:R-:W-:-:S00]  /*0290*/  BRA `(.L_x_0) ;  /* 0xfffffffc00fc7947 */ /* 0x000fc0000383ffff */
[----:B------:R-:W-:-:S00]  /*02a0*/  NOP ;  /* 0x0000000000007918 */ /* 0x000fc00000000000 */
        /* <DEDUP_REMOVED lines=13> */
.L_x_1:


//--------------------- .nv.shared.triton_per_fused_abs_mean_sub_14 --------------------------
	.section	.nv.shared.triton_per_fused_abs_mean_sub_14,"aw",@nobits
	.sectionflags	@""
	.align	16
	.zero		1024


//--------------------- .nv.constant0.triton_per_fused_abs_mean_sub_14 --------------------------
	.section	.nv.constant0.triton_per_fused_abs_mean_sub_14,"a",@progbits
	.sectionflags	@""
	.align	4
.nv.constant0.triton_per_fused_abs_mean_sub_14:
	.zero		548
